//
// Generated by NVIDIA NVVM Compiler
//
// Compiler Build ID: CL-36424714
// Cuda compilation tools, release 13.0, V13.0.88
// Based on NVVM 20.0.0
//

.version 9.0
.target sm_100
.address_size 64

	// .globl	_Z7kernel1Pfi
// _ZZ7kernel2PfiE11globalArray has been demoted

.visible .entry _Z7kernel1Pfi(
	.param .u64 .ptr .align 1 _Z7kernel1Pfi_param_0,
	.param .u32 _Z7kernel1Pfi_param_1
)
{
	.reg .b32 	%r<2>;
	.reg .b64 	%rd<3>;

	ld.param.u64 	%rd1, [_Z7kernel1Pfi_param_0];
	cvta.to.global.u64 	%rd2, %rd1;
	mov.b32 	%r1, 0;
	st.global.u32 	[%rd2], %r1;
	ret;

}
	// .globl	_Z7kernel2Pfi
.visible .entry _Z7kernel2Pfi(
	.param .u64 .ptr .align 1 _Z7kernel2Pfi_param_0,
	.param .u32 _Z7kernel2Pfi_param_1
)
{
	.reg .pred 	%p<2>;
	.reg .b16 	%rs<2>;
	.reg .b32 	%r<10>;
	.reg .b32 	%f<3>;
	.reg .b64 	%rd<5>;
	// demoted variable
	.shared .align 1 .b8 _ZZ7kernel2PfiE11globalArray[256];
	ld.param.u64 	%rd2, [_Z7kernel2Pfi_param_0];
	ld.param.u32 	%r1, [_Z7kernel2Pfi_param_1];
	cvta.to.global.u64 	%rd1, %rd2;
	setp.lt.s32 	%p1, %r1, 1;
	@%p1 bra 	$L__BB1_2;
	add.s32 	%r2, %r1, -1;
	mul.wide.u32 	%rd3, %r2, 4;
	add.s64 	%rd4, %rd1, %rd3;
	mov.u32 	%r3, %tid.x;
	mov.u32 	%r4, _ZZ7kernel2PfiE11globalArray;
	add.s32 	%r5, %r4, %r3;
	ld.global.f32 	%f1, [%rd4];
	cvt.rzi.s32.f32 	%r6, %f1;
	st.shared.u8 	[%r5], %r6;
$L__BB1_2:
	mov.u32 	%r7, %tid.x;
	mov.u32 	%r8, _ZZ7kernel2PfiE11globalArray;
	add.s32 	%r9, %r8, %r7;
	ld.shared.s8 	%rs1, [%r9];
	cvt.rn.f32.s16 	%f2, %rs1;
	st.global.f32 	[%rd1], %f2;
	ret;

}


// ===== COMPILED SASS (sm_100) =====

	.target	sm_100

	.elftype	@"ET_EXEC"


//--------------------- .note.nv.tkinfo           --------------------------
	.section	.note.nv.tkinfo,"",@"SHT_NOTE"
	.sectionflags	@"SHF_NOTE_NV_TKINFO"
	.tkinfo
        /*0018*/ 	.word	0x00000002
        /*0030*/ 	.string	""
        /*0030*/ 	.string	"ptxas"
        /*0030*/ 	.string	"Cuda compilation tools, release 13.0, V13.0.88"
        /*0030*/ 	.string	"Build cuda_13.0.r13.0/compiler.36424714_0"
        /*0030*/ 	.string	"-arch sm_100 -m 64 "



//--------------------- .note.nv.cuinfo           --------------------------
	.section	.note.nv.cuinfo,"",@"SHT_NOTE"
	.sectionflags	@"SHF_NOTE_NV_CUINFO"
        /*0018*/ 	.short	0x0002
        /*001a*/ 	.short	0x0064
        /*001c*/ 	.short	0x0082
	.zero		2


//--------------------- .nv.info                  --------------------------
	.section	.nv.info,"",@"SHT_CUDA_INFO"
	.align	4


	//----- nvinfo : EIATTR_REGCOUNT
	.align		4
        /*0000*/ 	.byte	0x04, 0x2f
        /*0002*/ 	.short	(.L_1 - .L_0)
	.align		4
.L_0:
        /*0004*/ 	.word	index@(_Z7kernel1Pfi)
        /*0008*/ 	.word	0x00000006


	//----- nvinfo : EIATTR_FRAME_SIZE
	.align		4
.L_1:
        /*000c*/ 	.byte	0x04, 0x11
        /*000e*/ 	.short	(.L_3 - .L_2)
	.align		4
.L_2:
        /*0010*/ 	.word	index@(_Z7kernel1Pfi)
        /*0014*/ 	.word	0x00000000


	//----- nvinfo : EIATTR_REGCOUNT
	.align		4
.L_3:
        /*0018*/ 	.byte	0x04, 0x2f
        /*001a*/ 	.short	(.L_5 - .L_4)
	.align		4
.L_4:
        /*001c*/ 	.word	index@(_Z7kernel2Pfi)
        /*0020*/ 	.word	0x0000000c


	//----- nvinfo : EIATTR_FRAME_SIZE
	.align		4
.L_5:
        /*0024*/ 	.byte	0x04, 0x11
        /*0026*/ 	.short	(.L_7 - .L_6)
	.align		4
.L_6:
        /*0028*/ 	.word	index@(_Z7kernel2Pfi)
        /*002c*/ 	.word	0x00000000


	//----- nvinfo : EIATTR_MIN_STACK_SIZE
	.align		4
.L_7:
        /*0030*/ 	.byte	0x04, 0x12
        /*0032*/ 	.short	(.L_9 - .L_8)
	.align		4
.L_8:
        /*0034*/ 	.word	index@(_Z7kernel2Pfi)
        /*0038*/ 	.word	0x00000000


	//----- nvinfo : EIATTR_MIN_STACK_SIZE
	.align		4
.L_9:
        /*003c*/ 	.byte	0x04, 0x12
        /*003e*/ 	.short	(.L_11 - .L_10)
	.align		4
.L_10:
        /*0040*/ 	.word	index@(_Z7kernel1Pfi)
        /*0044*/ 	.word	0x00000000
.L_11:


//--------------------- .nv.compat                --------------------------
	.section	.nv.compat,"",@"SHT_CUDA_COMPAT_INFO"
	.align	4
        /*0000*/ 	.byte	0x02, 0x09, 0x00, 0x00, 0x02, 0x02, 0x01, 0x00, 0x02, 0x05, 0x05, 0x00, 0x03, 0x07, 0x01, 0x01
        /*0010*/ 	.byte	0x02, 0x03, 0x00, 0x00, 0x02, 0x06, 0x01, 0x00, 0x04, 0x0b, 0x08, 0x00, 0x09, 0x00, 0x00, 0x00
        /*0020*/ 	.byte	0x00, 0x00, 0x00, 0x00


//--------------------- .nv.info._Z7kernel2Pfi    --------------------------
	.section	.nv.info._Z7kernel2Pfi,"",@"SHT_CUDA_INFO"
	.sectionflags	@""
	.align	4


	//----- nvinfo : EIATTR_CUDA_API_VERSION
	.align		4
        /*0000*/ 	.byte	0x04, 0x37
        /*0002*/ 	.short	(.L_13 - .L_12)
.L_12:
        /*0004*/ 	.word	0x00000082


	//----- nvinfo : EIATTR_KPARAM_INFO
	.align		4
.L_13:
        /*0008*/ 	.byte	0x04, 0x17
        /*000a*/ 	.short	(.L_15 - .L_14)
.L_14:
        /*000c*/ 	.word	0x00000000
        /*0010*/ 	.short	0x0001
        /*0012*/ 	.short	0x0008
        /*0014*/ 	.byte	0x00, 0xf0, 0x11, 0x00


	//----- nvinfo : EIATTR_KPARAM_INFO
	.align		4
.L_15:
        /*0018*/ 	.byte	0x04, 0x17
        /*001a*/ 	.short	(.L_17 - .L_16)
.L_16:
        /*001c*/ 	.word	0x00000000
        /*0020*/ 	.short	0x0000
        /*0022*/ 	.short	0x0000
        /*0024*/ 	.byte	0x00, 0xf5, 0x21, 0x00


	//----- nvinfo : EIATTR_SPARSE_MMA_MASK
	.align		4
.L_17:
        /*0028*/ 	.byte	0x03, 0x50
        /*002a*/ 	.short	0x0000


	//----- nvinfo : EIATTR_MAXREG_COUNT
	.align		4
        /*002c*/ 	.byte	0x03, 0x1b
        /*002e*/ 	.short	0x00ff


	//----- nvinfo : EIATTR_MERCURY_ISA_VERSION
	.align		4
        /*0030*/ 	.byte	0x03, 0x5f
        /*0032*/ 	.short	0x0101


	//----- nvinfo : EIATTR_VRC_CTA_INIT_COUNT
	.align		4
        /*0034*/ 	.byte	0x02, 0x4a
	.zero		1
	.zero		1


	//----- nvinfo : EIATTR_EXIT_INSTR_OFFSETS
	.align		4
        /*0038*/ 	.byte	0x04, 0x1c
        /*003a*/ 	.short	(.L_19 - .L_18)


	//   ....[0]....
.L_18:
        /*003c*/ 	.word	0x00000120


	//----- nvinfo : EIATTR_CBANK_PARAM_SIZE
	.align		4
.L_19:
        /*0040*/ 	.byte	0x03, 0x19
        /*0042*/ 	.short	0x000c


	//----- nvinfo : EIATTR_PARAM_CBANK
	.align		4
        /*0044*/ 	.byte	0x04, 0x0a
        /*0046*/ 	.short	(.L_21 - .L_20)
	.align		4
.L_20:
        /*0048*/ 	.word	index@(.nv.constant0._Z7kernel2Pfi)
        /*004c*/ 	.short	0x0380
        /*004e*/ 	.short	0x000c


	//----- nvinfo : EIATTR_SW_WAR
	.align		4
.L_21:
        /*0050*/ 	.byte	0x04, 0x36
        /*0052*/ 	.short	(.L_23 - .L_22)
.L_22:
        /*0054*/ 	.word	0x00000008
.L_23:


//--------------------- .nv.info._Z7kernel1Pfi    --------------------------
	.section	.nv.info._Z7kernel1Pfi,"",@"SHT_CUDA_INFO"
	.sectionflags	@""
	.align	4


	//----- nvinfo : EIATTR_CUDA_API_VERSION
	.align		4
        /*0000*/ 	.byte	0x04, 0x37
        /*0002*/ 	.short	(.L_25 - .L_24)
.L_24:
        /*0004*/ 	.word	0x00000082


	//----- nvinfo : EIATTR_KPARAM_INFO
	.align		4
.L_25:
        /*0008*/ 	.byte	0x04, 0x17
        /*000a*/ 	.short	(.L_27 - .L_26)
.L_26:
        /*000c*/ 	.word	0x00000000
        /*0010*/ 	.short	0x0001
        /*0012*/ 	.short	0x0008
        /*0014*/ 	.byte	0x00, 0xf0, 0x11, 0x00


	//----- nvinfo : EIATTR_KPARAM_INFO
	.align		4
.L_27:
        /*0018*/ 	.byte	0x04, 0x17
        /*001a*/ 	.short	(.L_29 - .L_28)
.L_28:
        /*001c*/ 	.word	0x00000000
        /*0020*/ 	.short	0x0000
        /*0022*/ 	.short	0x0000
        /*0024*/ 	.byte	0x00, 0xf5, 0x21, 0x00


	//----- nvinfo : EIATTR_SPARSE_MMA_MASK
	.align		4
.L_29:
        /*0028*/ 	.byte	0x03, 0x50
        /*002a*/ 	.short	0x0000


	//----- nvinfo : EIATTR_MAXREG_COUNT
	.align		4
        /*002c*/ 	.byte	0x03, 0x1b
        /*002e*/ 	.short	0x00ff


	//----- nvinfo : EIATTR_MERCURY_ISA_VERSION
	.align		4
        /*0030*/ 	.byte	0x03, 0x5f
        /*0032*/ 	.short	0x0101


	//----- nvinfo : EIATTR_VRC_CTA_INIT_COUNT
	.align		4
        /*0034*/ 	.byte	0x02, 0x4a
	.zero		1
	.zero		1


	//----- nvinfo : EIATTR_EXIT_INSTR_OFFSETS
	.align		4
        /*0038*/ 	.byte	0x04, 0x1c
        /*003a*/ 	.short	(.L_31 - .L_30)


	//   ....[0]....
.L_30:
        /*003c*/ 	.word	0x00000040


	//----- nvinfo : EIATTR_CBANK_PARAM_SIZE
	.align		4
.L_31:
        /*0040*/ 	.byte	0x03, 0x19
        /*0042*/ 	.short	0x000c


	//----- nvinfo : EIATTR_PARAM_CBANK
	.align		4
        /*0044*/ 	.byte	0x04, 0x0a
        /*0046*/ 	.short	(.L_33 - .L_32)
	.align		4
.L_32:
        /*0048*/ 	.word	index@(.nv.constant0._Z7kernel1Pfi)
        /*004c*/ 	.short	0x0380
        /*004e*/ 	.short	0x000c


	//----- nvinfo : EIATTR_SW_WAR
	.align		4
.L_33:
        /*0050*/ 	.byte	0x04, 0x36
        /*0052*/ 	.short	(.L_35 - .L_34)
.L_34:
        /*0054*/ 	.word	0x00000008
.L_35:


//--------------------- .nv.callgraph             --------------------------
	.section	.nv.callgraph,"",@"SHT_CUDA_CALLGRAPH"
	.align	4
	.sectionentsize	8
	.align		4
        /*0000*/ 	.word	0x00000000
	.align		4
        /*0004*/ 	.word	0xffffffff
	.align		4
        /*0008*/ 	.word	0x00000000
	.align		4
        /*000c*/ 	.word	0xfffffffe
	.align		4
        /*0010*/ 	.word	0x00000000
	.align		4
        /*0014*/ 	.word	0xfffffffd
	.align		4
        /*0018*/ 	.word	0x00000000
	.align		4
        /*001c*/ 	.word	0xfffffffc


//--------------------- .text._Z7kernel2Pfi       --------------------------
	.section	.text._Z7kernel2Pfi,"ax",@progbits
	.align	128
        .global         _Z7kernel2Pfi
        .type           _Z7kernel2Pfi,@function
        .size           _Z7kernel2Pfi,(.L_x_2 - _Z7kernel2Pfi)
        .other          _Z7kernel2Pfi,@"STO_CUDA_ENTRY STV_DEFAULT"
_Z7kernel2Pfi:
.text._Z7kernel2Pfi:
[----:B------:R-:W-:Y:S08]  /*0000*/  LDC R1, c[0x0][0x37c] ;  /* 0x0000df00ff017b82 */ /* 0x000ff00000000800 */
[----:B------:R-:W0:Y:S01]  /*0010*/  LDC R5, c[0x0][0x388] ;  /* 0x0000e200ff057b82 */ /* 0x000e220000000800 */
[----:B------:R-:W1:Y:S01]  /*0020*/  LDCU.64 UR6, c[0x0][0x358] ;  /* 0x00006b00ff0677ac */ /* 0x000e620008000a00 */
[----:B0-----:R-:W-:-:S13]  /*0030*/  ISETP.GE.AND P0, PT, R5, 0x1, PT ;  /* 0x000000010500780c */ /* 0x001fda0003f06270 */
[----:B------:R-:W0:Y:S01]  /*0040*/  @P0 LDC.64 R2, c[0x0][0x380] ;  /* 0x0000e000ff020b82 */ /* 0x000e220000000a00 */
[----:B------:R-:W-:-:S05]  /*0050*/  @P0 IADD3 R5, PT, PT, R5, -0x1, RZ ;  /* 0xffffffff05050810 */ /* 0x000fca0007ffe0ff */
[----:B0-----:R-:W-:-:S06]  /*0060*/  @P0 IMAD.WIDE.U32 R2, R5, 0x4, R2 ;  /* 0x0000000405020825 */ /* 0x001fcc00078e0002 */
[----:B-1----:R-:W2:Y:S01]  /*0070*/  @P0 LDG.E R2, desc[UR6][R2.64] ;  /* 0x0000000602020981 */ /* 0x002ea2000c1e1900 */
[----:B------:R-:W0:Y:S01]  /*0080*/  S2UR UR5, SR_CgaCtaId ;  /* 0x00000000000579c3 */ /* 0x000e220000008800 */
[----:B------:R-:W-:Y:S01]  /*0090*/  UMOV UR4, 0x400 ;  /* 0x0000040000047882 */ /* 0x000fe20000000000 */
[----:B------:R-:W1:Y:S06]  /*00a0*/  S2R R9, SR_TID.X ;  /* 0x0000000000097919 */ /* 0x000e6c0000002100 */
[----:B------:R-:W3:Y:S01]  /*00b0*/  LDC.64 R4, c[0x0][0x380] ;  /* 0x0000e000ff047b82 */ /* 0x000ee20000000a00 */
[----:B0-----:R-:W-:Y:S01]  /*00c0*/  ULEA UR4, UR5, UR4, 0x18 ;  /* 0x0000000405047291 */ /* 0x001fe2000f8ec0ff */
[----:B--2---:R-:W1:Y:S08]  /*00d0*/  @P0 F2I.TRUNC.NTZ R0, R2 ;  /* 0x0000000200000305 */ /* 0x004e70000020f100 */
[----:B-1----:R-:W-:Y:S04]  /*00e0*/  @P0 STS.U8 [R9+UR4], R0 ;  /* 0x0000000009000988 */ /* 0x002fe80008000004 */
[----:B------:R-:W0:Y:S02]  /*00f0*/  LDS.S8 R6, [R9+UR4] ;  /* 0x0000000409067984 */ /* 0x000e240008000200 */
[----:B0-----:R-:W3:Y:S02]  /*0100*/  I2F.S16 R7, R6 ;  /* 0x0000000600077306 */ /* 0x001ee40000101400 */
[----:B---3--:R-:W-:Y:S01]  /*0110*/  STG.E desc[UR6][R4.64], R7 ;  /* 0x0000000704007986 */ /* 0x008fe2000c101906 */
[----:B------:R-:W-:Y:S05]  /*0120*/  EXIT ;  /* 0x000000000000794d */ /* 0x000fea0003800000 */
.L_x_0:
[----:B------:R-:W-:-:S00]  /*0130*/  BRA `(.L_x_0) ;  /* 0xfffffffc00fc7947 */ /* 0x000fc0000383ffff */
[----:B------:R-:W-:-:S00]  /*0140*/  NOP ;  /* 0x0000000000007918 */ /* 0x000fc00000000000 */
        /* <DEDUP_REMOVED lines=11> */
.L_x_2:


//--------------------- .text._Z7kernel1Pfi       --------------------------
	.section	.text._Z7kernel1Pfi,"ax",@progbits
	.align	128
        .global         _Z7kernel1Pfi
        .type           _Z7kernel1Pfi,@function
        .size           _Z7kernel1Pfi,(.L_x_3 - _Z7kernel1Pfi)
        .other          _Z7kernel1Pfi,@"STO_CUDA_ENTRY STV_DEFAULT"
_Z7kernel1Pfi:
.text._Z7kernel1Pfi:
[----:B------:R-:W-:Y:S08]  /*0000*/  LDC R1, c[0x0][0x37c] ;  /* 0x0000df00ff017b82 */ /* 0x000ff00000000800 */
[----:B------:R-:W0:Y:S01]  /*0010*/  LDC.64 R2, c[0x0][0x380] ;  /* 0x0000e000ff027b82 */ /* 0x000e220000000a00 */
[----:B------:R-:W0:Y:S02]  /*0020*/  LDCU.64 UR4, c[0x0][0x358] ;  /* 0x00006b00ff0477ac */ /* 0x000e240008000a00 */
[----:B0-----:R-:W-:Y:S01]  /*0030*/  STG.E desc[UR4][R2.64], RZ ;  /* 0x000000ff02007986 */ /* 0x001fe2000c101904 */
[----:B------:R-:W-:Y:S05]  /*0040*/  EXIT ;  /* 0x000000000000794d */ /* 0x000fea0003800000 */
.L_x_1:
        /* <DEDUP_REMOVED lines=11> */
.L_x_3:


//--------------------- .nv.shared._Z7kernel2Pfi  --------------------------
	.section	.nv.shared._Z7kernel2Pfi,"aw",@nobits
	.sectionflags	@""
.nv.shared._Z7kernel2Pfi:
	.zero		1280


//--------------------- .nv.shared.reserved.0     --------------------------
	.section	.nv.shared.reserved.0,"aw",@nobits
	.weak		__nv_reservedSMEM_offset_0_alias
	.size		__nv_reservedSMEM_offset_0_alias, 0, 64
	.other		__nv_reservedSMEM_offset_0_alias,@"STO_CUDA_RESERVED_SHARED STV_DEFAULT"
__nv_reservedSMEM_offset_0_alias:
	.zero		0
	.zero		64


//--------------------- .nv.constant0._Z7kernel2Pfi --------------------------
	.section	.nv.constant0._Z7kernel2Pfi,"a",@progbits
	.sectionflags	@""
	.align	4
.nv.constant0._Z7kernel2Pfi:
	.zero		908


//--------------------- .nv.constant0._Z7kernel1Pfi --------------------------
	.section	.nv.constant0._Z7kernel1Pfi,"a",@progbits
	.sectionflags	@""
	.align	4
.nv.constant0._Z7kernel1Pfi:
	.zero		908


//--------------------- SYMBOLS --------------------------

	.type		.nv.reservedSmem.offset0,@object
	.size		.nv.reservedSmem.offset0,0x4
	.type		.nv.reservedSmem.cap,@object
	.size		.nv.reservedSmem.cap,0x4
